//
// Generated by NVIDIA NVVM Compiler
//
// Compiler Build ID: CL-36424714
// Cuda compilation tools, release 13.0, V13.0.88
// Based on NVVM 20.0.0
//

.version 9.0
.target sm_100
.address_size 64

	// .globl	_Z16addVecOnDeviceV1PfS_S_i

.visible .entry _Z16addVecOnDeviceV1PfS_S_i(
	.param .u64 .ptr .align 1 _Z16addVecOnDeviceV1PfS_S_i_param_0,
	.param .u64 .ptr .align 1 _Z16addVecOnDeviceV1PfS_S_i_param_1,
	.param .u64 .ptr .align 1 _Z16addVecOnDeviceV1PfS_S_i_param_2,
	.param .u32 _Z16addVecOnDeviceV1PfS_S_i_param_3
)
{
	.reg .pred 	%p<3>;
	.reg .b32 	%r<9>;
	.reg .b32 	%f<7>;
	.reg .b64 	%rd<15>;

	ld.param.u64 	%rd4, [_Z16addVecOnDeviceV1PfS_S_i_param_0];
	ld.param.u64 	%rd5, [_Z16addVecOnDeviceV1PfS_S_i_param_1];
	ld.param.u64 	%rd6, [_Z16addVecOnDeviceV1PfS_S_i_param_2];
	ld.param.u32 	%r4, [_Z16addVecOnDeviceV1PfS_S_i_param_3];
	cvta.to.global.u64 	%rd1, %rd6;
	cvta.to.global.u64 	%rd2, %rd5;
	cvta.to.global.u64 	%rd3, %rd4;
	mov.u32 	%r1, %ntid.x;
	mov.u32 	%r5, %ctaid.x;
	mov.u32 	%r6, %tid.x;
	mul.lo.s32 	%r7, %r5, %r1;
	shl.b32 	%r8, %r7, 1;
	add.s32 	%r2, %r8, %r6;
	setp.ge.s32 	%p1, %r2, %r4;
	@%p1 bra 	$L__BB0_2;
	mul.wide.s32 	%rd7, %r2, 4;
	add.s64 	%rd8, %rd3, %rd7;
	ld.global.f32 	%f1, [%rd8];
	add.s64 	%rd9, %rd2, %rd7;
	ld.global.f32 	%f2, [%rd9];
	add.f32 	%f3, %f1, %f2;
	add.s64 	%rd10, %rd1, %rd7;
	st.global.f32 	[%rd10], %f3;
$L__BB0_2:
	add.s32 	%r3, %r2, %r1;
	setp.ge.s32 	%p2, %r3, %r4;
	@%p2 bra 	$L__BB0_4;
	mul.wide.s32 	%rd11, %r3, 4;
	add.s64 	%rd12, %rd3, %rd11;
	ld.global.f32 	%f4, [%rd12];
	add.s64 	%rd13, %rd2, %rd11;
	ld.global.f32 	%f5, [%rd13];
	add.f32 	%f6, %f4, %f5;
	add.s64 	%rd14, %rd1, %rd11;
	st.global.f32 	[%rd14], %f6;
$L__BB0_4:
	ret;

}
	// .globl	_Z16addVecOnDeviceV2PfS_S_i
.visible .entry _Z16addVecOnDeviceV2PfS_S_i(
	.param .u64 .ptr .align 1 _Z16addVecOnDeviceV2PfS_S_i_param_0,
	.param .u64 .ptr .align 1 _Z16addVecOnDeviceV2PfS_S_i_param_1,
	.param .u64 .ptr .align 1 _Z16addVecOnDeviceV2PfS_S_i_param_2,
	.param .u32 _Z16addVecOnDeviceV2PfS_S_i_param_3
)
{
	.reg .pred 	%p<3>;
	.reg .b32 	%r<8>;
	.reg .b32 	%f<7>;
	.reg .b64 	%rd<15>;

	ld.param.u64 	%rd4, [_Z16addVecOnDeviceV2PfS_S_i_param_0];
	ld.param.u64 	%rd5, [_Z16addVecOnDeviceV2PfS_S_i_param_1];
	ld.param.u64 	%rd6, [_Z16addVecOnDeviceV2PfS_S_i_param_2];
	ld.param.u32 	%r2, [_Z16addVecOnDeviceV2PfS_S_i_param_3];
	cvta.to.global.u64 	%rd1, %rd6;
	cvta.to.global.u64 	%rd2, %rd5;
	cvta.to.global.u64 	%rd3, %rd4;
	mov.u32 	%r3, %ctaid.x;
	mov.u32 	%r4, %ntid.x;
	mov.u32 	%r5, %tid.x;
	mad.lo.s32 	%r6, %r3, %r4, %r5;
	shl.b32 	%r1, %r6, 1;
	setp.ge.s32 	%p1, %r1, %r2;
	@%p1 bra 	$L__BB1_2;
	mul.wide.s32 	%rd7, %r1, 4;
	add.s64 	%rd8, %rd3, %rd7;
	ld.global.f32 	%f1, [%rd8];
	add.s64 	%rd9, %rd2, %rd7;
	ld.global.f32 	%f2, [%rd9];
	add.f32 	%f3, %f1, %f2;
	add.s64 	%rd10, %rd1, %rd7;
	st.global.f32 	[%rd10], %f3;
$L__BB1_2:
	add.s32 	%r7, %r1, 1;
	setp.ge.s32 	%p2, %r7, %r2;
	@%p2 bra 	$L__BB1_4;
	mul.wide.s32 	%rd11, %r1, 4;
	add.s64 	%rd12, %rd3, %rd11;
	ld.global.f32 	%f4, [%rd12+4];
	add.s64 	%rd13, %rd2, %rd11;
	ld.global.f32 	%f5, [%rd13+4];
	add.f32 	%f6, %f4, %f5;
	add.s64 	%rd14, %rd1, %rd11;
	st.global.f32 	[%rd14+4], %f6;
$L__BB1_4:
	ret;

}


// ===== COMPILED SASS (sm_100) =====

	.target	sm_100

	.elftype	@"ET_EXEC"


//--------------------- .note.nv.tkinfo           --------------------------
	.section	.note.nv.tkinfo,"",@"SHT_NOTE"
	.sectionflags	@"SHF_NOTE_NV_TKINFO"
	.tkinfo
        /*0018*/ 	.word	0x00000002
        /*0030*/ 	.string	""
        /*0030*/ 	.string	"ptxas"
        /*0030*/ 	.string	"Cuda compilation tools, release 13.0, V13.0.88"
        /*0030*/ 	.string	"Build cuda_13.0.r13.0/compiler.36424714_0"
        /*0030*/ 	.string	"-arch sm_100 -m 64 "



//--------------------- .note.nv.cuinfo           --------------------------
	.section	.note.nv.cuinfo,"",@"SHT_NOTE"
	.sectionflags	@"SHF_NOTE_NV_CUINFO"
        /*0018*/ 	.short	0x0002
        /*001a*/ 	.short	0x0064
        /*001c*/ 	.short	0x0082
	.zero		2


//--------------------- .nv.info                  --------------------------
	.section	.nv.info,"",@"SHT_CUDA_INFO"
	.align	4


	//----- nvinfo : EIATTR_REGCOUNT
	.align		4
        /*0000*/ 	.byte	0x04, 0x2f
        /*0002*/ 	.short	(.L_1 - .L_0)
	.align		4
.L_0:
        /*0004*/ 	.word	index@(_Z16addVecOnDeviceV1PfS_S_i)
        /*0008*/ 	.word	0x0000000e


	//----- nvinfo : EIATTR_FRAME_SIZE
	.align		4
.L_1:
        /*000c*/ 	.byte	0x04, 0x11
        /*000e*/ 	.short	(.L_3 - .L_2)
	.align		4
.L_2:
        /*0010*/ 	.word	index@(_Z16addVecOnDeviceV1PfS_S_i)
        /*0014*/ 	.word	0x00000000


	//----- nvinfo : EIATTR_REGCOUNT
	.align		4
.L_3:
        /*0018*/ 	.byte	0x04, 0x2f
        /*001a*/ 	.short	(.L_5 - .L_4)
	.align		4
.L_4:
        /*001c*/ 	.word	index@(_Z16addVecOnDeviceV2PfS_S_i)
        /*0020*/ 	.word	0x0000000e


	//----- nvinfo : EIATTR_FRAME_SIZE
	.align		4
.L_5:
        /*0024*/ 	.byte	0x04, 0x11
        /*0026*/ 	.short	(.L_7 - .L_6)
	.align		4
.L_6:
        /*0028*/ 	.word	index@(_Z16addVecOnDeviceV2PfS_S_i)
        /*002c*/ 	.word	0x00000000


	//----- nvinfo : EIATTR_MIN_STACK_SIZE
	.align		4
.L_7:
        /*0030*/ 	.byte	0x04, 0x12
        /*0032*/ 	.short	(.L_9 - .L_8)
	.align		4
.L_8:
        /*0034*/ 	.word	index@(_Z16addVecOnDeviceV2PfS_S_i)
        /*0038*/ 	.word	0x00000000


	//----- nvinfo : EIATTR_MIN_STACK_SIZE
	.align		4
.L_9:
        /*003c*/ 	.byte	0x04, 0x12
        /*003e*/ 	.short	(.L_11 - .L_10)
	.align		4
.L_10:
        /*0040*/ 	.word	index@(_Z16addVecOnDeviceV1PfS_S_i)
        /*0044*/ 	.word	0x00000000
.L_11:


//--------------------- .nv.compat                --------------------------
	.section	.nv.compat,"",@"SHT_CUDA_COMPAT_INFO"
	.align	4
        /*0000*/ 	.byte	0x02, 0x09, 0x00, 0x00, 0x02, 0x02, 0x01, 0x00, 0x02, 0x05, 0x05, 0x00, 0x03, 0x07, 0x01, 0x01
        /*0010*/ 	.byte	0x02, 0x03, 0x00, 0x00, 0x02, 0x06, 0x01, 0x00, 0x04, 0x0b, 0x08, 0x00, 0x09, 0x00, 0x00, 0x00
        /*0020*/ 	.byte	0x00, 0x00, 0x00, 0x00


//--------------------- .nv.info._Z16addVecOnDeviceV2PfS_S_i --------------------------
	.section	.nv.info._Z16addVecOnDeviceV2PfS_S_i,"",@"SHT_CUDA_INFO"
	.sectionflags	@""
	.align	4


	//----- nvinfo : EIATTR_CUDA_API_VERSION
	.align		4
        /*0000*/ 	.byte	0x04, 0x37
        /*0002*/ 	.short	(.L_13 - .L_12)
.L_12:
        /*0004*/ 	.word	0x00000082


	//----- nvinfo : EIATTR_KPARAM_INFO
	.align		4
.L_13:
        /*0008*/ 	.byte	0x04, 0x17
        /*000a*/ 	.short	(.L_15 - .L_14)
.L_14:
        /*000c*/ 	.word	0x00000000
        /*0010*/ 	.short	0x0003
        /*0012*/ 	.short	0x0018
        /*0014*/ 	.byte	0x00, 0xf0, 0x11, 0x00


	//----- nvinfo : EIATTR_KPARAM_INFO
	.align		4
.L_15:
        /*0018*/ 	.byte	0x04, 0x17
        /*001a*/ 	.short	(.L_17 - .L_16)
.L_16:
        /*001c*/ 	.word	0x00000000
        /*0020*/ 	.short	0x0002
        /*0022*/ 	.short	0x0010
        /*0024*/ 	.byte	0x00, 0xf5, 0x21, 0x00


	//----- nvinfo : EIATTR_KPARAM_INFO
	.align		4
.L_17:
        /*0028*/ 	.byte	0x04, 0x17
        /*002a*/ 	.short	(.L_19 - .L_18)
.L_18:
        /*002c*/ 	.word	0x00000000
        /*0030*/ 	.short	0x0001
        /*0032*/ 	.short	0x0008
        /*0034*/ 	.byte	0x00, 0xf5, 0x21, 0x00


	//----- nvinfo : EIATTR_KPARAM_INFO
	.align		4
.L_19:
        /*0038*/ 	.byte	0x04, 0x17
        /*003a*/ 	.short	(.L_21 - .L_20)
.L_20:
        /*003c*/ 	.word	0x00000000
        /*0040*/ 	.short	0x0000
        /*0042*/ 	.short	0x0000
        /*0044*/ 	.byte	0x00, 0xf5, 0x21, 0x00


	//----- nvinfo : EIATTR_SPARSE_MMA_MASK
	.align		4
.L_21:
        /*0048*/ 	.byte	0x03, 0x50
        /*004a*/ 	.short	0x0000


	//----- nvinfo : EIATTR_MAXREG_COUNT
	.align		4
        /*004c*/ 	.byte	0x03, 0x1b
        /*004e*/ 	.short	0x00ff


	//----- nvinfo : EIATTR_MERCURY_ISA_VERSION
	.align		4
        /*0050*/ 	.byte	0x03, 0x5f
        /*0052*/ 	.short	0x0101


	//----- nvinfo : EIATTR_VRC_CTA_INIT_COUNT
	.align		4
        /*0054*/ 	.byte	0x02, 0x4a
	.zero		1
	.zero		1


	//----- nvinfo : EIATTR_EXIT_INSTR_OFFSETS
	.align		4
        /*0058*/ 	.byte	0x04, 0x1c
        /*005a*/ 	.short	(.L_23 - .L_22)


	//   ....[0]....
.L_22:
        /*005c*/ 	.word	0x00000180


	//   ....[1]....
        /*0060*/ 	.word	0x00000230


	//----- nvinfo : EIATTR_CRS_STACK_SIZE
	.align		4
.L_23:
        /*0064*/ 	.byte	0x04, 0x1e
        /*0066*/ 	.short	(.L_25 - .L_24)
.L_24:
        /*0068*/ 	.word	0x00000000


	//----- nvinfo : EIATTR_CBANK_PARAM_SIZE
	.align		4
.L_25:
        /*006c*/ 	.byte	0x03, 0x19
        /*006e*/ 	.short	0x001c


	//----- nvinfo : EIATTR_PARAM_CBANK
	.align		4
        /*0070*/ 	.byte	0x04, 0x0a
        /*0072*/ 	.short	(.L_27 - .L_26)
	.align		4
.L_26:
        /*0074*/ 	.word	index@(.nv.constant0._Z16addVecOnDeviceV2PfS_S_i)
        /*0078*/ 	.short	0x0380
        /*007a*/ 	.short	0x001c


	//----- nvinfo : EIATTR_SW_WAR
	.align		4
.L_27:
        /*007c*/ 	.byte	0x04, 0x36
        /*007e*/ 	.short	(.L_29 - .L_28)
.L_28:
        /*0080*/ 	.word	0x00000008
.L_29:


//--------------------- .nv.info._Z16addVecOnDeviceV1PfS_S_i --------------------------
	.section	.nv.info._Z16addVecOnDeviceV1PfS_S_i,"",@"SHT_CUDA_INFO"
	.sectionflags	@""
	.align	4


	//----- nvinfo : EIATTR_CUDA_API_VERSION
	.align		4
        /*0000*/ 	.byte	0x04, 0x37
        /*0002*/ 	.short	(.L_31 - .L_30)
.L_30:
        /*0004*/ 	.word	0x00000082


	//----- nvinfo : EIATTR_KPARAM_INFO
	.align		4
.L_31:
        /*0008*/ 	.byte	0x04, 0x17
        /*000a*/ 	.short	(.L_33 - .L_32)
.L_32:
        /*000c*/ 	.word	0x00000000
        /*0010*/ 	.short	0x0003
        /*0012*/ 	.short	0x0018
        /*0014*/ 	.byte	0x00, 0xf0, 0x11, 0x00


	//----- nvinfo : EIATTR_KPARAM_INFO
	.align		4
.L_33:
        /*0018*/ 	.byte	0x04, 0x17
        /*001a*/ 	.short	(.L_35 - .L_34)
.L_34:
        /*001c*/ 	.word	0x00000000
        /*0020*/ 	.short	0x0002
        /*0022*/ 	.short	0x0010
        /*0024*/ 	.byte	0x00, 0xf5, 0x21, 0x00


	//----- nvinfo : EIATTR_KPARAM_INFO
	.align		4
.L_35:
        /*0028*/ 	.byte	0x04, 0x17
        /*002a*/ 	.short	(.L_37 - .L_36)
.L_36:
        /*002c*/ 	.word	0x00000000
        /*0030*/ 	.short	0x0001
        /*0032*/ 	.short	0x0008
        /*0034*/ 	.byte	0x00, 0xf5, 0x21, 0x00


	//----- nvinfo : EIATTR_KPARAM_INFO
	.align		4
.L_37:
        /*0038*/ 	.byte	0x04, 0x17
        /*003a*/ 	.short	(.L_39 - .L_38)
.L_38:
        /*003c*/ 	.word	0x00000000
        /*0040*/ 	.short	0x0000
        /*0042*/ 	.short	0x0000
        /*0044*/ 	.byte	0x00, 0xf5, 0x21, 0x00


	//----- nvinfo : EIATTR_SPARSE_MMA_MASK
	.align		4
.L_39:
        /*0048*/ 	.byte	0x03, 0x50
        /*004a*/ 	.short	0x0000


	//----- nvinfo : EIATTR_MAXREG_COUNT
	.align		4
        /*004c*/ 	.byte	0x03, 0x1b
        /*004e*/ 	.short	0x00ff


	//----- nvinfo : EIATTR_MERCURY_ISA_VERSION
	.align		4
        /*0050*/ 	.byte	0x03, 0x5f
        /*0052*/ 	.short	0x0101


	//----- nvinfo : EIATTR_VRC_CTA_INIT_COUNT
	.align		4
        /*0054*/ 	.byte	0x02, 0x4a
	.zero		1
	.zero		1


	//----- nvinfo : EIATTR_EXIT_INSTR_OFFSETS
	.align		4
        /*0058*/ 	.byte	0x04, 0x1c
        /*005a*/ 	.short	(.L_41 - .L_40)


	//   ....[0]....
.L_40:
        /*005c*/ 	.word	0x00000180


	//   ....[1]....
        /*0060*/ 	.word	0x00000230


	//----- nvinfo : EIATTR_CRS_STACK_SIZE
	.align		4
.L_41:
        /*0064*/ 	.byte	0x04, 0x1e
        /*0066*/ 	.short	(.L_43 - .L_42)
.L_42:
        /*0068*/ 	.word	0x00000000


	//----- nvinfo : EIATTR_CBANK_PARAM_SIZE
	.align		4
.L_43:
        /*006c*/ 	.byte	0x03, 0x19
        /*006e*/ 	.short	0x001c


	//----- nvinfo : EIATTR_PARAM_CBANK
	.align		4
        /*0070*/ 	.byte	0x04, 0x0a
        /*0072*/ 	.short	(.L_45 - .L_44)
	.align		4
.L_44:
        /*0074*/ 	.word	index@(.nv.constant0._Z16addVecOnDeviceV1PfS_S_i)
        /*0078*/ 	.short	0x0380
        /*007a*/ 	.short	0x001c


	//----- nvinfo : EIATTR_SW_WAR
	.align		4
.L_45:
        /*007c*/ 	.byte	0x04, 0x36
        /*007e*/ 	.short	(.L_47 - .L_46)
.L_46:
        /*0080*/ 	.word	0x00000008
.L_47:


//--------------------- .nv.callgraph             --------------------------
	.section	.nv.callgraph,"",@"SHT_CUDA_CALLGRAPH"
	.align	4
	.sectionentsize	8
	.align		4
        /*0000*/ 	.word	0x00000000
	.align		4
        /*0004*/ 	.word	0xffffffff
	.align		4
        /*0008*/ 	.word	0x00000000
	.align		4
        /*000c*/ 	.word	0xfffffffe
	.align		4
        /*0010*/ 	.word	0x00000000
	.align		4
        /*0014*/ 	.word	0xfffffffd
	.align		4
        /*0018*/ 	.word	0x00000000
	.align		4
        /*001c*/ 	.word	0xfffffffc


//--------------------- .text._Z16addVecOnDeviceV2PfS_S_i --------------------------
	.section	.text._Z16addVecOnDeviceV2PfS_S_i,"ax",@progbits
	.align	128
        .global         _Z16addVecOnDeviceV2PfS_S_i
        .type           _Z16addVecOnDeviceV2PfS_S_i,@function
        .size           _Z16addVecOnDeviceV2PfS_S_i,(.L_x_6 - _Z16addVecOnDeviceV2PfS_S_i)
        .other          _Z16addVecOnDeviceV2PfS_S_i,@"STO_CUDA_ENTRY STV_DEFAULT"
_Z16addVecOnDeviceV2PfS_S_i:
.text._Z16addVecOnDeviceV2PfS_S_i:
[----:B------:R-:W-:Y:S01]  /*0000*/  LDC R1, c[0x0][0x37c] ;  /* 0x0000df00ff017b82 */ /* 0x000fe20000000800 */
[----:B------:R-:W0:Y:S07]  /*0010*/  S2R R3, SR_TID.X ;  /* 0x0000000000037919 */ /* 0x000e2e0000002100 */
[----:B------:R-:W0:Y:S01]  /*0020*/  S2UR UR4, SR_CTAID.X ;  /* 0x00000000000479c3 */ /* 0x000e220000002500 */
[----:B------:R-:W1:Y:S01]  /*0030*/  LDCU UR6, c[0x0][0x398] ;  /* 0x00007300ff0677ac */ /* 0x000e620008000800 */
[----:B------:R-:W-:Y:S06]  /*0040*/  BSSY.RECONVERGENT B0, `(.L_x_0) ;  /* 0x0000013000007945 */ /* 0x000fec0003800200 */
[----:B------:R-:W0:Y:S02]  /*0050*/  LDC R0, c[0x0][0x360] ;  /* 0x0000d800ff007b82 */ /* 0x000e240000000800 */
[----:B0-----:R-:W-:Y:S01]  /*0060*/  IMAD R0, R0, UR4, R3 ;  /* 0x0000000400007c24 */ /* 0x001fe2000f8e0203 */
[----:B------:R-:W0:Y:S04]  /*0070*/  LDCU.64 UR4, c[0x0][0x358] ;  /* 0x00006b00ff0477ac */ /* 0x000e280008000a00 */
[----:B------:R-:W-:-:S04]  /*0080*/  SHF.L.U32 R9, R0, 0x1, RZ ;  /* 0x0000000100097819 */ /* 0x000fc800000006ff */
[C---:B-1----:R-:W-:Y:S02]  /*0090*/  ISETP.GE.AND P0, PT, R9.reuse, UR6, PT ;  /* 0x0000000609007c0c */ /* 0x042fe4000bf06270 */
[----:B------:R-:W-:-:S04]  /*00a0*/  IADD3 R0, PT, PT, R9, 0x1, RZ ;  /* 0x0000000109007810 */ /* 0x000fc80007ffe0ff */
[----:B------:R-:W-:-:S07]  /*00b0*/  ISETP.GE.AND P1, PT, R0, UR6, PT ;  /* 0x0000000600007c0c */ /* 0x000fce000bf26270 */
[----:B0-----:R-:W-:Y:S06]  /*00c0*/  @P0 BRA `(.L_x_1) ;  /* 0x0000000000280947 */ /* 0x001fec0003800000 */
[----:B------:R-:W0:Y:S08]  /*00d0*/  LDC.64 R2, c[0x0][0x380] ;  /* 0x0000e000ff027b82 */ /* 0x000e300000000a00 */
[----:B------:R-:W1:Y:S08]  /*00e0*/  LDC.64 R4, c[0x0][0x388] ;  /* 0x0000e200ff047b82 */ /* 0x000e700000000a00 */
[----:B------:R-:W2:Y:S01]  /*00f0*/  LDC.64 R6, c[0x0][0x390] ;  /* 0x0000e400ff067b82 */ /* 0x000ea20000000a00 */
[----:B0-----:R-:W-:-:S06]  /*0100*/  IMAD.WIDE R2, R9, 0x4, R2 ;  /* 0x0000000409027825 */ /* 0x001fcc00078e0202 */
[----:B------:R-:W3:Y:S01]  /*0110*/  LDG.E R2, desc[UR4][R2.64] ;  /* 0x0000000402027981 */ /* 0x000ee2000c1e1900 */
[----:B-1----:R-:W-:-:S06]  /*0120*/  IMAD.WIDE R4, R9, 0x4, R4 ;  /* 0x0000000409047825 */ /* 0x002fcc00078e0204 */
[----:B------:R-:W3:Y:S01]  /*0130*/  LDG.E R5, desc[UR4][R4.64] ;  /* 0x0000000404057981 */ /* 0x000ee2000c1e1900 */
[----:B--2---:R-:W-:-:S04]  /*0140*/  IMAD.WIDE R6, R9, 0x4, R6 ;  /* 0x0000000409067825 */ /* 0x004fc800078e0206 */
[----:B---3--:R-:W-:-:S05]  /*0150*/  FADD R11, R2, R5 ;  /* 0x00000005020b7221 */ /* 0x008fca0000000000 */
[----:B------:R0:W-:Y:S02]  /*0160*/  STG.E desc[UR4][R6.64], R11 ;  /* 0x0000000b06007986 */ /* 0x0001e4000c101904 */
.L_x_1:
[----:B------:R-:W-:Y:S05]  /*0170*/  BSYNC.RECONVERGENT B0 ;  /* 0x0000000000007941 */ /* 0x000fea0003800200 */
.L_x_0:
[----:B------:R-:W-:Y:S05]  /*0180*/  @P1 EXIT ;  /* 0x000000000000194d */ /* 0x000fea0003800000 */
[----:B------:R-:W1:Y:S08]  /*0190*/  LDC.64 R2, c[0x0][0x380] ;  /* 0x0000e000ff027b82 */ /* 0x000e700000000a00 */
[----:B------:R-:W2:Y:S08]  /*01a0*/  LDC.64 R4, c[0x0][0x388] ;  /* 0x0000e200ff047b82 */ /* 0x000eb00000000a00 */
[----:B0-----:R-:W0:Y:S01]  /*01b0*/  LDC.64 R6, c[0x0][0x390] ;  /* 0x0000e400ff067b82 */ /* 0x001e220000000a00 */
[----:B-1----:R-:W-:-:S06]  /*01c0*/  IMAD.WIDE R2, R9, 0x4, R2 ;  /* 0x0000000409027825 */ /* 0x002fcc00078e0202 */
[----:B------:R-:W3:Y:S01]  /*01d0*/  LDG.E R2, desc[UR4][R2.64+0x4] ;  /* 0x0000040402027981 */ /* 0x000ee2000c1e1900 */
[----:B--2---:R-:W-:-:S06]  /*01e0*/  IMAD.WIDE R4, R9, 0x4, R4 ;  /* 0x0000000409047825 */ /* 0x004fcc00078e0204 */
[----:B------:R-:W3:Y:S01]  /*01f0*/  LDG.E R5, desc[UR4][R4.64+0x4] ;  /* 0x0000040404057981 */ /* 0x000ee2000c1e1900 */
[----:B0-----:R-:W-:-:S04]  /*0200*/  IMAD.WIDE R6, R9, 0x4, R6 ;  /* 0x0000000409067825 */ /* 0x001fc800078e0206 */
[----:B---3--:R-:W-:-:S05]  /*0210*/  FADD R9, R2, R5 ;  /* 0x0000000502097221 */ /* 0x008fca0000000000 */
[----:B------:R-:W-:Y:S01]  /*0220*/  STG.E desc[UR4][R6.64+0x4], R9 ;  /* 0x0000040906007986 */ /* 0x000fe2000c101904 */
[----:B------:R-:W-:Y:S05]  /*0230*/  EXIT ;  /* 0x000000000000794d */ /* 0x000fea0003800000 */
.L_x_2:
[----:B------:R-:W-:-:S00]  /*0240*/  BRA `(.L_x_2) ;  /* 0xfffffffc00fc7947 */ /* 0x000fc0000383ffff */
[----:B------:R-:W-:-:S00]  /*0250*/  NOP ;  /* 0x0000000000007918 */ /* 0x000fc00000000000 */
        /* <DEDUP_REMOVED lines=10> */
.L_x_6:


//--------------------- .text._Z16addVecOnDeviceV1PfS_S_i --------------------------
	.section	.text._Z16addVecOnDeviceV1PfS_S_i,"ax",@progbits
	.align	128
        .global         _Z16addVecOnDeviceV1PfS_S_i
        .type           _Z16addVecOnDeviceV1PfS_S_i,@function
        .size           _Z16addVecOnDeviceV1PfS_S_i,(.L_x_7 - _Z16addVecOnDeviceV1PfS_S_i)
        .other          _Z16addVecOnDeviceV1PfS_S_i,@"STO_CUDA_ENTRY STV_DEFAULT"
_Z16addVecOnDeviceV1PfS_S_i:
.text._Z16addVecOnDeviceV1PfS_S_i:
[----:B------:R-:W-:Y:S01]  /*0000*/  LDC R1, c[0x0][0x37c] ;  /* 0x0000df00ff017b82 */ /* 0x000fe20000000800 */
[----:B------:R-:W0:Y:S01]  /*0010*/  S2R R0, SR_CTAID.X ;  /* 0x0000000000007919 */ /* 0x000e220000002500 */
[----:B------:R-:W0:Y:S01]  /*0020*/  LDCU UR6, c[0x0][0x360] ;  /* 0x00006c00ff0677ac */ /* 0x000e220008000800 */
[----:B------:R-:W-:Y:S01]  /*0030*/  BSSY.RECONVERGENT B0, `(.L_x_3) ;  /* 0x0000014000007945 */ /* 0x000fe20003800200 */
[----:B------:R-:W1:Y:S01]  /*0040*/  S2R R9, SR_TID.X ;  /* 0x0000000000097919 */ /* 0x000e620000002100 */
[----:B------:R-:W2:Y:S01]  /*0050*/  LDCU UR7, c[0x0][0x398] ;  /* 0x00007300ff0777ac */ /* 0x000ea20008000800 */
[----:B------:R-:W3:Y:S01]  /*0060*/  LDCU.64 UR4, c[0x0][0x358] ;  /* 0x00006b00ff0477ac */ /* 0x000ee20008000a00 */
[----:B0-----:R-:W-:-:S05]  /*0070*/  IMAD R0, R0, UR6, RZ ;  /* 0x0000000600007c24 */ /* 0x001fca000f8e02ff */
[----:B-1----:R-:W-:-:S04]  /*0080*/  LEA R9, R0, R9, 0x1 ;  /* 0x0000000900097211 */ /* 0x002fc800078e08ff */
[C---:B--2---:R-:W-:Y:S02]  /*0090*/  ISETP.GE.AND P0, PT, R9.reuse, UR7, PT ;  /* 0x0000000709007c0c */ /* 0x044fe4000bf06270 */
[----:B------:R-:W-:-:S04]  /*00a0*/  IADD3 R11, PT, PT, R9, UR6, RZ ;  /* 0x00000006090b7c10 */ /* 0x000fc8000fffe0ff */
[----:B------:R-:W-:-:S07]  /*00b0*/  ISETP.GE.AND P1, PT, R11, UR7, PT ;  /* 0x000000070b007c0c */ /* 0x000fce000bf26270 */
[----:B---3--:R-:W-:Y:S06]  /*00c0*/  @P0 BRA `(.L_x_4) ;  /* 0x0000000000280947 */ /* 0x008fec0003800000 */
        /* <DEDUP_REMOVED lines=10> */
.L_x_4:
[----:B------:R-:W-:Y:S05]  /*0170*/  BSYNC.RECONVERGENT B0 ;  /* 0x0000000000007941 */ /* 0x000fea0003800200 */
.L_x_3:
        /* <DEDUP_REMOVED lines=12> */
.L_x_5:
        /* <DEDUP_REMOVED lines=12> */
.L_x_7:


//--------------------- .nv.shared.reserved.0     --------------------------
	.section	.nv.shared.reserved.0,"aw",@nobits
	.weak		__nv_reservedSMEM_offset_0_alias
	.size		__nv_reservedSMEM_offset_0_alias, 0, 64
	.other		__nv_reservedSMEM_offset_0_alias,@"STO_CUDA_RESERVED_SHARED STV_DEFAULT"
__nv_reservedSMEM_offset_0_alias:
	.zero		0
	.zero		64


//--------------------- .nv.constant0._Z16addVecOnDeviceV2PfS_S_i --------------------------
	.section	.nv.constant0._Z16addVecOnDeviceV2PfS_S_i,"a",@progbits
	.sectionflags	@""
	.align	4
.nv.constant0._Z16addVecOnDeviceV2PfS_S_i:
	.zero		924


//--------------------- .nv.constant0._Z16addVecOnDeviceV1PfS_S_i --------------------------
	.section	.nv.constant0._Z16addVecOnDeviceV1PfS_S_i,"a",@progbits
	.sectionflags	@""
	.align	4
.nv.constant0._Z16addVecOnDeviceV1PfS_S_i:
	.zero		924


//--------------------- SYMBOLS --------------------------

	.type		.nv.reservedSmem.offset0,@object
	.size		.nv.reservedSmem.offset0,0x4
